//
// Generated by NVIDIA NVVM Compiler
//
// Compiler Build ID: CL-36424714
// Cuda compilation tools, release 13.0, V13.0.88
// Based on NVVM 20.0.0
//

.version 9.0
.target sm_100
.address_size 64

	// .globl	_Z6searchPiS_S_
// _ZZ6searchPiS_S_E1d_$_0 has been demoted

.visible .entry _Z6searchPiS_S_(
	.param .u64 .ptr .align 1 _Z6searchPiS_S__param_0,
	.param .u64 .ptr .align 1 _Z6searchPiS_S__param_1,
	.param .u64 .ptr .align 1 _Z6searchPiS_S__param_2
)
{
	.reg .pred 	%p<2>;
	.reg .b32 	%r<14>;
	.reg .b64 	%rd<9>;
	// demoted variable
	.shared .align 4 .u32 _ZZ6searchPiS_S_E1d_$_0;
	ld.param.u64 	%rd2, [_Z6searchPiS_S__param_0];
	ld.param.u64 	%rd3, [_Z6searchPiS_S__param_1];
	ld.param.u64 	%rd1, [_Z6searchPiS_S__param_2];
	cvta.to.global.u64 	%rd4, %rd3;
	cvta.to.global.u64 	%rd5, %rd2;
	mov.u32 	%r2, %tid.x;
	mov.u32 	%r3, %tid.y;
	mov.u32 	%r4, %ntid.x;
	mov.u32 	%r5, %ctaid.x;
	mov.u32 	%r6, %ctaid.y;
	mov.u32 	%r7, %nctaid.x;
	mad.lo.s32 	%r8, %r6, %r7, %r5;
	mov.u32 	%r9, %ntid.y;
	mad.lo.s32 	%r10, %r8, %r9, %r3;
	mad.lo.s32 	%r1, %r10, %r4, %r2;
	mul.wide.s32 	%rd6, %r1, 4;
	add.s64 	%rd7, %rd5, %rd6;
	ld.global.u32 	%r11, [%rd7];
	ld.global.u32 	%r12, [%rd4];
	setp.ne.s32 	%p1, %r11, %r12;
	@%p1 bra 	$L__BB0_2;
	st.shared.u32 	[_ZZ6searchPiS_S_E1d_$_0], %r1;
$L__BB0_2:
	cvta.to.global.u64 	%rd8, %rd1;
	bar.sync 	0;
	ld.shared.u32 	%r13, [_ZZ6searchPiS_S_E1d_$_0];
	st.global.u32 	[%rd8], %r13;
	ret;

}


// ===== COMPILED SASS (sm_100) =====

	.target	sm_100

	.elftype	@"ET_EXEC"


//--------------------- .note.nv.tkinfo           --------------------------
	.section	.note.nv.tkinfo,"",@"SHT_NOTE"
	.sectionflags	@"SHF_NOTE_NV_TKINFO"
	.tkinfo
        /*0018*/ 	.word	0x00000002
        /*0030*/ 	.string	""
        /*0030*/ 	.string	"ptxas"
        /*0030*/ 	.string	"Cuda compilation tools, release 13.0, V13.0.88"
        /*0030*/ 	.string	"Build cuda_13.0.r13.0/compiler.36424714_0"
        /*0030*/ 	.string	"-arch sm_100 -m 64 "



//--------------------- .note.nv.cuinfo           --------------------------
	.section	.note.nv.cuinfo,"",@"SHT_NOTE"
	.sectionflags	@"SHF_NOTE_NV_CUINFO"
        /*0018*/ 	.short	0x0002
        /*001a*/ 	.short	0x0064
        /*001c*/ 	.short	0x0082
	.zero		2


//--------------------- .nv.info                  --------------------------
	.section	.nv.info,"",@"SHT_CUDA_INFO"
	.align	4


	//----- nvinfo : EIATTR_REGCOUNT
	.align		4
        /*0000*/ 	.byte	0x04, 0x2f
        /*0002*/ 	.short	(.L_1 - .L_0)
	.align		4
.L_0:
        /*0004*/ 	.word	index@(_Z6searchPiS_S_)
        /*0008*/ 	.word	0x0000000e


	//----- nvinfo : EIATTR_FRAME_SIZE
	.align		4
.L_1:
        /*000c*/ 	.byte	0x04, 0x11
        /*000e*/ 	.short	(.L_3 - .L_2)
	.align		4
.L_2:
        /*0010*/ 	.word	index@(_Z6searchPiS_S_)
        /*0014*/ 	.word	0x00000000


	//----- nvinfo : EIATTR_MIN_STACK_SIZE
	.align		4
.L_3:
        /*0018*/ 	.byte	0x04, 0x12
        /*001a*/ 	.short	(.L_5 - .L_4)
	.align		4
.L_4:
        /*001c*/ 	.word	index@(_Z6searchPiS_S_)
        /*0020*/ 	.word	0x00000000
.L_5:


//--------------------- .nv.compat                --------------------------
	.section	.nv.compat,"",@"SHT_CUDA_COMPAT_INFO"
	.align	4
        /*0000*/ 	.byte	0x02, 0x09, 0x00, 0x00, 0x02, 0x02, 0x01, 0x00, 0x02, 0x05, 0x05, 0x00, 0x03, 0x07, 0x01, 0x01
        /*0010*/ 	.byte	0x02, 0x03, 0x00, 0x00, 0x02, 0x06, 0x01, 0x00, 0x04, 0x0b, 0x08, 0x00, 0x09, 0x00, 0x00, 0x00
        /*0020*/ 	.byte	0x00, 0x00, 0x00, 0x00


//--------------------- .nv.info._Z6searchPiS_S_  --------------------------
	.section	.nv.info._Z6searchPiS_S_,"",@"SHT_CUDA_INFO"
	.sectionflags	@""
	.align	4


	//----- nvinfo : EIATTR_CUDA_API_VERSION
	.align		4
        /*0000*/ 	.byte	0x04, 0x37
        /*0002*/ 	.short	(.L_7 - .L_6)
.L_6:
        /*0004*/ 	.word	0x00000082


	//----- nvinfo : EIATTR_KPARAM_INFO
	.align		4
.L_7:
        /*0008*/ 	.byte	0x04, 0x17
        /*000a*/ 	.short	(.L_9 - .L_8)
.L_8:
        /*000c*/ 	.word	0x00000000
        /*0010*/ 	.short	0x0002
        /*0012*/ 	.short	0x0010
        /*0014*/ 	.byte	0x00, 0xf5, 0x21, 0x00


	//----- nvinfo : EIATTR_KPARAM_INFO
	.align		4
.L_9:
        /*0018*/ 	.byte	0x04, 0x17
        /*001a*/ 	.short	(.L_11 - .L_10)
.L_10:
        /*001c*/ 	.word	0x00000000
        /*0020*/ 	.short	0x0001
        /*0022*/ 	.short	0x0008
        /*0024*/ 	.byte	0x00, 0xf5, 0x21, 0x00


	//----- nvinfo : EIATTR_KPARAM_INFO
	.align		4
.L_11:
        /*0028*/ 	.byte	0x04, 0x17
        /*002a*/ 	.short	(.L_13 - .L_12)
.L_12:
        /*002c*/ 	.word	0x00000000
        /*0030*/ 	.short	0x0000
        /*0032*/ 	.short	0x0000
        /*0034*/ 	.byte	0x00, 0xf5, 0x21, 0x00


	//----- nvinfo : EIATTR_SPARSE_MMA_MASK
	.align		4
.L_13:
        /*0038*/ 	.byte	0x03, 0x50
        /*003a*/ 	.short	0x0000


	//----- nvinfo : EIATTR_MAXREG_COUNT
	.align		4
        /*003c*/ 	.byte	0x03, 0x1b
        /*003e*/ 	.short	0x00ff


	//----- nvinfo : EIATTR_NUM_BARRIERS
	.align		4
        /*0040*/ 	.byte	0x02, 0x4c
        /*0042*/ 	.byte	0x01
	.zero		1


	//----- nvinfo : EIATTR_MERCURY_ISA_VERSION
	.align		4
        /*0044*/ 	.byte	0x03, 0x5f
        /*0046*/ 	.short	0x0101


	//----- nvinfo : EIATTR_VRC_CTA_INIT_COUNT
	.align		4
        /*0048*/ 	.byte	0x02, 0x4a
	.zero		1
	.zero		1


	//----- nvinfo : EIATTR_EXIT_INSTR_OFFSETS
	.align		4
        /*004c*/ 	.byte	0x04, 0x1c
        /*004e*/ 	.short	(.L_15 - .L_14)


	//   ....[0]....
.L_14:
        /*0050*/ 	.word	0x000001a0


	//----- nvinfo : EIATTR_CBANK_PARAM_SIZE
	.align		4
.L_15:
        /*0054*/ 	.byte	0x03, 0x19
        /*0056*/ 	.short	0x0018


	//----- nvinfo : EIATTR_PARAM_CBANK
	.align		4
        /*0058*/ 	.byte	0x04, 0x0a
        /*005a*/ 	.short	(.L_17 - .L_16)
	.align		4
.L_16:
        /*005c*/ 	.word	index@(.nv.constant0._Z6searchPiS_S_)
        /*0060*/ 	.short	0x0380
        /*0062*/ 	.short	0x0018


	//----- nvinfo : EIATTR_SW_WAR
	.align		4
.L_17:
        /*0064*/ 	.byte	0x04, 0x36
        /*0066*/ 	.short	(.L_19 - .L_18)
.L_18:
        /*0068*/ 	.word	0x00000008
.L_19:


//--------------------- .nv.callgraph             --------------------------
	.section	.nv.callgraph,"",@"SHT_CUDA_CALLGRAPH"
	.align	4
	.sectionentsize	8
	.align		4
        /*0000*/ 	.word	0x00000000
	.align		4
        /*0004*/ 	.word	0xffffffff
	.align		4
        /*0008*/ 	.word	0x00000000
	.align		4
        /*000c*/ 	.word	0xfffffffe
	.align		4
        /*0010*/ 	.word	0x00000000
	.align		4
        /*0014*/ 	.word	0xfffffffd
	.align		4
        /*0018*/ 	.word	0x00000000
	.align		4
        /*001c*/ 	.word	0xfffffffc


//--------------------- .text._Z6searchPiS_S_     --------------------------
	.section	.text._Z6searchPiS_S_,"ax",@progbits
	.align	128
        .global         _Z6searchPiS_S_
        .type           _Z6searchPiS_S_,@function
        .size           _Z6searchPiS_S_,(.L_x_1 - _Z6searchPiS_S_)
        .other          _Z6searchPiS_S_,@"STO_CUDA_ENTRY STV_DEFAULT"
_Z6searchPiS_S_:
.text._Z6searchPiS_S_:
[----:B------:R-:W-:Y:S01]  /*0000*/  LDC R1, c[0x0][0x37c] ;  /* 0x0000df00ff017b82 */ /* 0x000fe20000000800 */
[----:B------:R-:W0:Y:S07]  /*0010*/  S2R R0, SR_TID.Y ;  /* 0x0000000000007919 */ /* 0x000e2e0000002200 */
[----:B------:R-:W-:Y:S01]  /*0020*/  S2UR UR4, SR_CTAID.X ;  /* 0x00000000000479c3 */ /* 0x000fe20000002500 */
[----:B------:R-:W1:Y:S01]  /*0030*/  LDCU UR7, c[0x0][0x360] ;  /* 0x00006c00ff0777ac */ /* 0x000e620008000800 */
[----:B------:R-:W1:Y:S01]  /*0040*/  S2R R9, SR_TID.X ;  /* 0x0000000000097919 */ /* 0x000e620000002100 */
[----:B------:R-:W2:Y:S05]  /*0050*/  LDCU UR6, c[0x0][0x370] ;  /* 0x00006e00ff0677ac */ /* 0x000eaa0008000800 */
[----:B------:R-:W2:Y:S01]  /*0060*/  S2UR UR5, SR_CTAID.Y ;  /* 0x00000000000579c3 */ /* 0x000ea20000002600 */
[----:B------:R-:W3:Y:S07]  /*0070*/  LDCU.64 UR8, c[0x0][0x358] ;  /* 0x00006b00ff0877ac */ /* 0x000eee0008000a00 */
[----:B------:R-:W0:Y:S08]  /*0080*/  LDC R7, c[0x0][0x364] ;  /* 0x0000d900ff077b82 */ /* 0x000e300000000800 */
[----:B------:R-:W4:Y:S08]  /*0090*/  LDC.64 R2, c[0x0][0x380] ;  /* 0x0000e000ff027b82 */ /* 0x000f300000000a00 */
[----:B------:R-:W5:Y:S01]  /*00a0*/  LDC.64 R4, c[0x0][0x388] ;  /* 0x0000e200ff047b82 */ /* 0x000f620000000a00 */
[----:B--2---:R-:W-:-:S06]  /*00b0*/  UIMAD UR4, UR5, UR6, UR4 ;  /* 0x00000006050472a4 */ /* 0x004fcc000f8e0204 */
[----:B0-----:R-:W-:-:S04]  /*00c0*/  IMAD R0, R7, UR4, R0 ;  /* 0x0000000407007c24 */ /* 0x001fc8000f8e0200 */
[----:B-1----:R-:W-:-:S04]  /*00d0*/  IMAD R9, R0, UR7, R9 ;  /* 0x0000000700097c24 */ /* 0x002fc8000f8e0209 */
[----:B----4-:R-:W-:-:S06]  /*00e0*/  IMAD.WIDE R2, R9, 0x4, R2 ;  /* 0x0000000409027825 */ /* 0x010fcc00078e0202 */
[----:B---3--:R-:W2:Y:S04]  /*00f0*/  LDG.E R2, desc[UR8][R2.64] ;  /* 0x0000000802027981 */ /* 0x008ea8000c1e1900 */
[----:B-----5:R-:W2:Y:S01]  /*0100*/  LDG.E R5, desc[UR8][R4.64] ;  /* 0x0000000804057981 */ /* 0x020ea2000c1e1900 */
[----:B------:R-:W0:Y:S01]  /*0110*/  S2UR UR5, SR_CgaCtaId ;  /* 0x00000000000579c3 */ /* 0x000e220000008800 */
[----:B------:R-:W-:Y:S02]  /*0120*/  UMOV UR4, 0x400 ;  /* 0x0000040000047882 */ /* 0x000fe40000000000 */
[----:B0-----:R-:W-:-:S05]  /*0130*/  ULEA UR4, UR5, UR4, 0x18 ;  /* 0x0000000405047291 */ /* 0x001fca000f8ec0ff */
[----:B------:R-:W0:Y:S01]  /*0140*/  LDC.64 R6, c[0x0][0x390] ;  /* 0x0000e400ff067b82 */ /* 0x000e220000000a00 */
[----:B--2---:R-:W-:-:S13]  /*0150*/  ISETP.NE.AND P0, PT, R2, R5, PT ;  /* 0x000000050200720c */ /* 0x004fda0003f05270 */
[----:B------:R-:W-:Y:S01]  /*0160*/  @!P0 STS [UR4], R9 ;  /* 0x00000009ff008988 */ /* 0x000fe20008000804 */
[----:B------:R-:W-:Y:S06]  /*0170*/  BAR.SYNC.DEFER_BLOCKING 0x0 ;  /* 0x0000000000007b1d */ /* 0x000fec0000010000 */
[----:B------:R-:W0:Y:S04]  /*0180*/  LDS R11, [UR4] ;  /* 0x00000004ff0b7984 */ /* 0x000e280008000800 */
[----:B0-----:R-:W-:Y:S01]  /*0190*/  STG.E desc[UR8][R6.64], R11 ;  /* 0x0000000b06007986 */ /* 0x001fe2000c101908 */
[----:B------:R-:W-:Y:S05]  /*01a0*/  EXIT ;  /* 0x000000000000794d */ /* 0x000fea0003800000 */
.L_x_0:
[----:B------:R-:W-:-:S00]  /*01b0*/  BRA `(.L_x_0) ;  /* 0xfffffffc00fc7947 */ /* 0x000fc0000383ffff */
[----:B------:R-:W-:-:S00]  /*01c0*/  NOP ;  /* 0x0000000000007918 */ /* 0x000fc00000000000 */
        /* <DEDUP_REMOVED lines=11> */
.L_x_1:


//--------------------- .nv.shared._Z6searchPiS_S_ --------------------------
	.section	.nv.shared._Z6searchPiS_S_,"aw",@nobits
	.sectionflags	@""
	.align	4
.nv.shared._Z6searchPiS_S_:
	.zero		1028


//--------------------- .nv.shared.reserved.0     --------------------------
	.section	.nv.shared.reserved.0,"aw",@nobits
	.weak		__nv_reservedSMEM_offset_0_alias
	.size		__nv_reservedSMEM_offset_0_alias, 0, 64
	.other		__nv_reservedSMEM_offset_0_alias,@"STO_CUDA_RESERVED_SHARED STV_DEFAULT"
__nv_reservedSMEM_offset_0_alias:
	.zero		0
	.zero		64


//--------------------- .nv.constant0._Z6searchPiS_S_ --------------------------
	.section	.nv.constant0._Z6searchPiS_S_,"a",@progbits
	.sectionflags	@""
	.align	4
.nv.constant0._Z6searchPiS_S_:
	.zero		920


//--------------------- SYMBOLS --------------------------

	.type		.nv.reservedSmem.offset0,@object
	.size		.nv.reservedSmem.offset0,0x4
	.type		.nv.reservedSmem.cap,@object
	.size		.nv.reservedSmem.cap,0x4
